//
// Generated by NVIDIA NVVM Compiler
//
// Compiler Build ID: CL-36424714
// Cuda compilation tools, release 13.0, V13.0.88
// Based on NVVM 20.0.0
//

.version 9.0
.target sm_100
.address_size 64

	// .globl	_Z15square_elementsPiS_i

.visible .entry _Z15square_elementsPiS_i(
	.param .u64 .ptr .align 1 _Z15square_elementsPiS_i_param_0,
	.param .u64 .ptr .align 1 _Z15square_elementsPiS_i_param_1,
	.param .u32 _Z15square_elementsPiS_i_param_2
)
{
	.reg .pred 	%p<2>;
	.reg .b32 	%r<8>;
	.reg .b64 	%rd<8>;

	ld.param.u64 	%rd1, [_Z15square_elementsPiS_i_param_0];
	ld.param.u64 	%rd2, [_Z15square_elementsPiS_i_param_1];
	ld.param.u32 	%r2, [_Z15square_elementsPiS_i_param_2];
	mov.u32 	%r3, %ctaid.x;
	mov.u32 	%r4, %ntid.x;
	mov.u32 	%r5, %tid.x;
	mad.lo.s32 	%r1, %r3, %r4, %r5;
	setp.ge.s32 	%p1, %r1, %r2;
	@%p1 bra 	$L__BB0_2;
	cvta.to.global.u64 	%rd3, %rd1;
	cvta.to.global.u64 	%rd4, %rd2;
	mul.wide.s32 	%rd5, %r1, 4;
	add.s64 	%rd6, %rd3, %rd5;
	ld.global.u32 	%r6, [%rd6];
	mul.lo.s32 	%r7, %r6, %r6;
	add.s64 	%rd7, %rd4, %rd5;
	st.global.u32 	[%rd7], %r7;
$L__BB0_2:
	ret;

}


// ===== COMPILED SASS (sm_100) =====

	.target	sm_100

	.elftype	@"ET_EXEC"


//--------------------- .note.nv.tkinfo           --------------------------
	.section	.note.nv.tkinfo,"",@"SHT_NOTE"
	.sectionflags	@"SHF_NOTE_NV_TKINFO"
	.tkinfo
        /*0018*/ 	.word	0x00000002
        /*0030*/ 	.string	""
        /*0030*/ 	.string	"ptxas"
        /*0030*/ 	.string	"Cuda compilation tools, release 13.0, V13.0.88"
        /*0030*/ 	.string	"Build cuda_13.0.r13.0/compiler.36424714_0"
        /*0030*/ 	.string	"-arch sm_100 -m 64 "



//--------------------- .note.nv.cuinfo           --------------------------
	.section	.note.nv.cuinfo,"",@"SHT_NOTE"
	.sectionflags	@"SHF_NOTE_NV_CUINFO"
        /*0018*/ 	.short	0x0002
        /*001a*/ 	.short	0x0064
        /*001c*/ 	.short	0x0082
	.zero		2


//--------------------- .nv.info                  --------------------------
	.section	.nv.info,"",@"SHT_CUDA_INFO"
	.align	4


	//----- nvinfo : EIATTR_REGCOUNT
	.align		4
        /*0000*/ 	.byte	0x04, 0x2f
        /*0002*/ 	.short	(.L_1 - .L_0)
	.align		4
.L_0:
        /*0004*/ 	.word	index@(_Z15square_elementsPiS_i)
        /*0008*/ 	.word	0x0000000a


	//----- nvinfo : EIATTR_FRAME_SIZE
	.align		4
.L_1:
        /*000c*/ 	.byte	0x04, 0x11
        /*000e*/ 	.short	(.L_3 - .L_2)
	.align		4
.L_2:
        /*0010*/ 	.word	index@(_Z15square_elementsPiS_i)
        /*0014*/ 	.word	0x00000000


	//----- nvinfo : EIATTR_MIN_STACK_SIZE
	.align		4
.L_3:
        /*0018*/ 	.byte	0x04, 0x12
        /*001a*/ 	.short	(.L_5 - .L_4)
	.align		4
.L_4:
        /*001c*/ 	.word	index@(_Z15square_elementsPiS_i)
        /*0020*/ 	.word	0x00000000
.L_5:


//--------------------- .nv.compat                --------------------------
	.section	.nv.compat,"",@"SHT_CUDA_COMPAT_INFO"
	.align	4
        /*0000*/ 	.byte	0x02, 0x09, 0x00, 0x00, 0x02, 0x02, 0x01, 0x00, 0x02, 0x05, 0x05, 0x00, 0x03, 0x07, 0x01, 0x01
        /*0010*/ 	.byte	0x02, 0x03, 0x00, 0x00, 0x02, 0x06, 0x01, 0x00, 0x04, 0x0b, 0x08, 0x00, 0x09, 0x00, 0x00, 0x00
        /*0020*/ 	.byte	0x00, 0x00, 0x00, 0x00


//--------------------- .nv.info._Z15square_elementsPiS_i --------------------------
	.section	.nv.info._Z15square_elementsPiS_i,"",@"SHT_CUDA_INFO"
	.sectionflags	@""
	.align	4


	//----- nvinfo : EIATTR_CUDA_API_VERSION
	.align		4
        /*0000*/ 	.byte	0x04, 0x37
        /*0002*/ 	.short	(.L_7 - .L_6)
.L_6:
        /*0004*/ 	.word	0x00000082


	//----- nvinfo : EIATTR_KPARAM_INFO
	.align		4
.L_7:
        /*0008*/ 	.byte	0x04, 0x17
        /*000a*/ 	.short	(.L_9 - .L_8)
.L_8:
        /*000c*/ 	.word	0x00000000
        /*0010*/ 	.short	0x0002
        /*0012*/ 	.short	0x0010
        /*0014*/ 	.byte	0x00, 0xf0, 0x11, 0x00


	//----- nvinfo : EIATTR_KPARAM_INFO
	.align		4
.L_9:
        /*0018*/ 	.byte	0x04, 0x17
        /*001a*/ 	.short	(.L_11 - .L_10)
.L_10:
        /*001c*/ 	.word	0x00000000
        /*0020*/ 	.short	0x0001
        /*0022*/ 	.short	0x0008
        /*0024*/ 	.byte	0x00, 0xf5, 0x21, 0x00


	//----- nvinfo : EIATTR_KPARAM_INFO
	.align		4
.L_11:
        /*0028*/ 	.byte	0x04, 0x17
        /*002a*/ 	.short	(.L_13 - .L_12)
.L_12:
        /*002c*/ 	.word	0x00000000
        /*0030*/ 	.short	0x0000
        /*0032*/ 	.short	0x0000
        /*0034*/ 	.byte	0x00, 0xf5, 0x21, 0x00


	//----- nvinfo : EIATTR_SPARSE_MMA_MASK
	.align		4
.L_13:
        /*0038*/ 	.byte	0x03, 0x50
        /*003a*/ 	.short	0x0000


	//----- nvinfo : EIATTR_MAXREG_COUNT
	.align		4
        /*003c*/ 	.byte	0x03, 0x1b
        /*003e*/ 	.short	0x00ff


	//----- nvinfo : EIATTR_MERCURY_ISA_VERSION
	.align		4
        /*0040*/ 	.byte	0x03, 0x5f
        /*0042*/ 	.short	0x0101


	//----- nvinfo : EIATTR_VRC_CTA_INIT_COUNT
	.align		4
        /*0044*/ 	.byte	0x02, 0x4a
	.zero		1
	.zero		1


	//----- nvinfo : EIATTR_EXIT_INSTR_OFFSETS
	.align		4
        /*0048*/ 	.byte	0x04, 0x1c
        /*004a*/ 	.short	(.L_15 - .L_14)


	//   ....[0]....
.L_14:
        /*004c*/ 	.word	0x00000070


	//   ....[1]....
        /*0050*/ 	.word	0x00000100


	//----- nvinfo : EIATTR_CBANK_PARAM_SIZE
	.align		4
.L_15:
        /*0054*/ 	.byte	0x03, 0x19
        /*0056*/ 	.short	0x0014


	//----- nvinfo : EIATTR_PARAM_CBANK
	.align		4
        /*0058*/ 	.byte	0x04, 0x0a
        /*005a*/ 	.short	(.L_17 - .L_16)
	.align		4
.L_16:
        /*005c*/ 	.word	index@(.nv.constant0._Z15square_elementsPiS_i)
        /*0060*/ 	.short	0x0380
        /*0062*/ 	.short	0x0014


	//----- nvinfo : EIATTR_SW_WAR
	.align		4
.L_17:
        /*0064*/ 	.byte	0x04, 0x36
        /*0066*/ 	.short	(.L_19 - .L_18)
.L_18:
        /*0068*/ 	.word	0x00000008
.L_19:


//--------------------- .nv.callgraph             --------------------------
	.section	.nv.callgraph,"",@"SHT_CUDA_CALLGRAPH"
	.align	4
	.sectionentsize	8
	.align		4
        /*0000*/ 	.word	0x00000000
	.align		4
        /*0004*/ 	.word	0xffffffff
	.align		4
        /*0008*/ 	.word	0x00000000
	.align		4
        /*000c*/ 	.word	0xfffffffe
	.align		4
        /*0010*/ 	.word	0x00000000
	.align		4
        /*0014*/ 	.word	0xfffffffd
	.align		4
        /*0018*/ 	.word	0x00000000
	.align		4
        /*001c*/ 	.word	0xfffffffc


//--------------------- .text._Z15square_elementsPiS_i --------------------------
	.section	.text._Z15square_elementsPiS_i,"ax",@progbits
	.align	128
        .global         _Z15square_elementsPiS_i
        .type           _Z15square_elementsPiS_i,@function
        .size           _Z15square_elementsPiS_i,(.L_x_1 - _Z15square_elementsPiS_i)
        .other          _Z15square_elementsPiS_i,@"STO_CUDA_ENTRY STV_DEFAULT"
_Z15square_elementsPiS_i:
.text._Z15square_elementsPiS_i:
[----:B------:R-:W-:Y:S01]  /*0000*/  LDC R1, c[0x0][0x37c] ;  /* 0x0000df00ff017b82 */ /* 0x000fe20000000800 */
[----:B------:R-:W0:Y:S07]  /*0010*/  S2R R0, SR_TID.X ;  /* 0x0000000000007919 */ /* 0x000e2e0000002100 */
[----:B------:R-:W0:Y:S01]  /*0020*/  S2UR UR4, SR_CTAID.X ;  /* 0x00000000000479c3 */ /* 0x000e220000002500 */
[----:B------:R-:W1:Y:S07]  /*0030*/  LDCU UR5, c[0x0][0x390] ;  /* 0x00007200ff0577ac */ /* 0x000e6e0008000800 */
[----:B------:R-:W0:Y:S02]  /*0040*/  LDC R7, c[0x0][0x360] ;  /* 0x0000d800ff077b82 */ /* 0x000e240000000800 */
[----:B0-----:R-:W-:-:S05]  /*0050*/  IMAD R7, R7, UR4, R0 ;  /* 0x0000000407077c24 */ /* 0x001fca000f8e0200 */
[----:B-1----:R-:W-:-:S13]  /*0060*/  ISETP.GE.AND P0, PT, R7, UR5, PT ;  /* 0x0000000507007c0c */ /* 0x002fda000bf06270 */
[----:B------:R-:W-:Y:S05]  /*0070*/  @P0 EXIT ;  /* 0x000000000000094d */ /* 0x000fea0003800000 */
[----:B------:R-:W0:Y:S01]  /*0080*/  LDC.64 R2, c[0x0][0x380] ;  /* 0x0000e000ff027b82 */ /* 0x000e220000000a00 */
[----:B------:R-:W1:Y:S07]  /*0090*/  LDCU.64 UR4, c[0x0][0x358] ;  /* 0x00006b00ff0477ac */ /* 0x000e6e0008000a00 */
[----:B------:R-:W2:Y:S01]  /*00a0*/  LDC.64 R4, c[0x0][0x388] ;  /* 0x0000e200ff047b82 */ /* 0x000ea20000000a00 */
[----:B0-----:R-:W-:-:S06]  /*00b0*/  IMAD.WIDE R2, R7, 0x4, R2 ;  /* 0x0000000407027825 */ /* 0x001fcc00078e0202 */
[----:B-1----:R-:W3:Y:S01]  /*00c0*/  LDG.E R2, desc[UR4][R2.64] ;  /* 0x0000000402027981 */ /* 0x002ee2000c1e1900 */
[----:B--2---:R-:W-:-:S04]  /*00d0*/  IMAD.WIDE R4, R7, 0x4, R4 ;  /* 0x0000000407047825 */ /* 0x004fc800078e0204 */
[----:B---3--:R-:W-:-:S05]  /*00e0*/  IMAD R7, R2, R2, RZ ;  /* 0x0000000202077224 */ /* 0x008fca00078e02ff */
[----:B------:R-:W-:Y:S01]  /*00f0*/  STG.E desc[UR4][R4.64], R7 ;  /* 0x0000000704007986 */ /* 0x000fe2000c101904 */
[----:B------:R-:W-:Y:S05]  /*0100*/  EXIT ;  /* 0x000000000000794d */ /* 0x000fea0003800000 */
.L_x_0:
[----:B------:R-:W-:-:S00]  /*0110*/  BRA `(.L_x_0) ;  /* 0xfffffffc00fc7947 */ /* 0x000fc0000383ffff */
[----:B------:R-:W-:-:S00]  /*0120*/  NOP ;  /* 0x0000000000007918 */ /* 0x000fc00000000000 */
        /* <DEDUP_REMOVED lines=13> */
.L_x_1:


//--------------------- .nv.shared.reserved.0     --------------------------
	.section	.nv.shared.reserved.0,"aw",@nobits
	.weak		__nv_reservedSMEM_offset_0_alias
	.size		__nv_reservedSMEM_offset_0_alias, 0, 64
	.other		__nv_reservedSMEM_offset_0_alias,@"STO_CUDA_RESERVED_SHARED STV_DEFAULT"
__nv_reservedSMEM_offset_0_alias:
	.zero		0
	.zero		64


//--------------------- .nv.constant0._Z15square_elementsPiS_i --------------------------
	.section	.nv.constant0._Z15square_elementsPiS_i,"a",@progbits
	.sectionflags	@""
	.align	4
.nv.constant0._Z15square_elementsPiS_i:
	.zero		916


//--------------------- SYMBOLS --------------------------

	.type		.nv.reservedSmem.offset0,@object
	.size		.nv.reservedSmem.offset0,0x4
